	.headerflags	@"EF_CUDA_TEXMODE_UNIFIED EF_CUDA_64BIT_ADDRESS EF_CUDA_SM86 EF_CUDA_VIRTUAL_SM(EF_CUDA_SM86)"
	.elftype	@"ET_EXEC"


//--------------------- .nv.info                  --------------------------
	.section	.nv.info,"",@"SHT_CUDA_INFO"
	.align	4


	//----- nvinfo : EIATTR_REGCOUNT
	.align		4
        /*0000*/ 	.byte	0x04, 0x2f
        /*0002*/ 	.short	(.L_1 - .L_0)
	.align		4
.L_0:
        /*0004*/ 	.word	index@(triton_red_fused__to_copy_mean_pow_3)
        /*0008*/ 	.word	0x00000027


	//----- nvinfo : EIATTR_MIN_STACK_SIZE
	.align		4
.L_1:
        /*000c*/ 	.byte	0x04, 0x12
        /*000e*/ 	.short	(.L_3 - .L_2)
	.align		4
.L_2:
        /*0010*/ 	.word	index@(triton_red_fused__to_copy_mean_pow_3)
        /*0014*/ 	.word	0x00000000


	//----- nvinfo : EIATTR_FRAME_SIZE
	.align		4
.L_3:
        /*0018*/ 	.byte	0x04, 0x11
        /*001a*/ 	.short	(.L_5 - .L_4)
	.align		4
.L_4:
        /*001c*/ 	.word	index@(triton_red_fused__to_copy_mean_pow_3)
        /*0020*/ 	.word	0x00000000


	//----- nvinfo : EIATTR_MIN_STACK_SIZE
	.align		4
.L_5:
        /*0024*/ 	.byte	0x04, 0x12
        /*0026*/ 	.short	(.L_7 - .L_6)
	.align		4
.L_6:
        /*0028*/ 	.word	index@(triton_red_fused__to_copy_mean_pow_3)
        /*002c*/ 	.word	0x00000000
.L_7:


//--------------------- .nv.info.triton_red_fused__to_copy_mean_pow_3 --------------------------
	.section	.nv.info.triton_red_fused__to_copy_mean_pow_3,"",@"SHT_CUDA_INFO"
	.sectionflags	@""
	.align	4


	//----- nvinfo : EIATTR_CUDA_API_VERSION
	.align		4
        /*0000*/ 	.byte	0x04, 0x37
        /*0002*/ 	.short	(.L_9 - .L_8)
.L_8:
        /*0004*/ 	.word	0x0000007c


	//----- nvinfo : EIATTR_SW2861232_WAR
	.align		4
.L_9:
        /*0008*/ 	.byte	0x01, 0x35
	.zero		2


	//----- nvinfo : EIATTR_PARAM_CBANK
	.align		4
        /*000c*/ 	.byte	0x04, 0x0a
        /*000e*/ 	.short	(.L_11 - .L_10)
	.align		4
.L_10:
        /*0010*/ 	.word	index@(.nv.constant0.triton_red_fused__to_copy_mean_pow_3)
        /*0014*/ 	.short	0x0160
        /*0016*/ 	.short	0x0020


	//----- nvinfo : EIATTR_CBANK_PARAM_SIZE
	.align		4
.L_11:
        /*0018*/ 	.byte	0x03, 0x19
        /*001a*/ 	.short	0x0020


	//----- nvinfo : EIATTR_KPARAM_INFO
	.align		4
        /*001c*/ 	.byte	0x04, 0x17
        /*001e*/ 	.short	(.L_13 - .L_12)
.L_12:
        /*0020*/ 	.word	0x00000000
        /*0024*/ 	.short	0x0004
        /*0026*/ 	.short	0x0018
        /*0028*/ 	.byte	0x00, 0xf4, 0x21, 0x00


	//----- nvinfo : EIATTR_KPARAM_INFO
	.align		4
.L_13:
        /*002c*/ 	.byte	0x04, 0x17
        /*002e*/ 	.short	(.L_15 - .L_14)
.L_14:
        /*0030*/ 	.word	0x00000000
        /*0034*/ 	.short	0x0003
        /*0036*/ 	.short	0x0014
        /*0038*/ 	.byte	0x00, 0xf0, 0x11, 0x00


	//----- nvinfo : EIATTR_KPARAM_INFO
	.align		4
.L_15:
        /*003c*/ 	.byte	0x04, 0x17
        /*003e*/ 	.short	(.L_17 - .L_16)
.L_16:
        /*0040*/ 	.word	0x00000000
        /*0044*/ 	.short	0x0002
        /*0046*/ 	.short	0x0010
        /*0048*/ 	.byte	0x00, 0xf0, 0x11, 0x00


	//----- nvinfo : EIATTR_KPARAM_INFO
	.align		4
.L_17:
        /*004c*/ 	.byte	0x04, 0x17
        /*004e*/ 	.short	(.L_19 - .L_18)
.L_18:
        /*0050*/ 	.word	0x00000000
        /*0054*/ 	.short	0x0001
        /*0056*/ 	.short	0x0008
        /*0058*/ 	.byte	0x00, 0xf4, 0x21, 0x00


	//----- nvinfo : EIATTR_KPARAM_INFO
	.align		4
.L_19:
        /*005c*/ 	.byte	0x04, 0x17
        /*005e*/ 	.short	(.L_21 - .L_20)
.L_20:
        /*0060*/ 	.word	0x00000000
        /*0064*/ 	.short	0x0000
        /*0066*/ 	.short	0x0000
        /*0068*/ 	.byte	0x00, 0xf4, 0x21, 0x00


	//----- nvinfo : EIATTR_MAXREG_COUNT
	.align		4
.L_21:
        /*006c*/ 	.byte	0x03, 0x1b
        /*006e*/ 	.short	0x00ff


	//----- nvinfo : EIATTR_COOP_GROUP_MASK_REGIDS
	.align		4
        /*0070*/ 	.byte	0x04, 0x29
        /*0072*/ 	.short	(.L_23 - .L_22)


	//   ....[0]....
.L_22:
        /*0074*/ 	.word	0xffffffff


	//----- nvinfo : EIATTR_COOP_GROUP_INSTR_OFFSETS
	.align		4
.L_23:
        /*0078*/ 	.byte	0x04, 0x28
        /*007a*/ 	.short	(.L_25 - .L_24)


	//   ....[0]....
.L_24:
        /*007c*/ 	.word	0x00000f40


	//----- nvinfo : EIATTR_EXIT_INSTR_OFFSETS
	.align		4
.L_25:
        /*0080*/ 	.byte	0x04, 0x1c
        /*0082*/ 	.short	(.L_27 - .L_26)


	//   ....[0]....
.L_26:
        /*0084*/ 	.word	0x00000f80


	//   ....[1]....
        /*0088*/ 	.word	0x00000ff0


	//----- nvinfo : EIATTR_REQNTID
	.align		4
.L_27:
        /*008c*/ 	.byte	0x04, 0x10
        /*008e*/ 	.short	(.L_29 - .L_28)
.L_28:
        /*0090*/ 	.word	0x00000080
        /*0094*/ 	.word	0x00000001
        /*0098*/ 	.word	0x00000001
.L_29:


//--------------------- .nv.callgraph             --------------------------
	.section	.nv.callgraph,"",@"SHT_CUDA_CALLGRAPH"
	.align	4
	.sectionentsize	8
	.align		4
        /*0000*/ 	.word	0x00000000
	.align		4
        /*0004*/ 	.word	0xffffffff
	.align		4
        /*0008*/ 	.word	0x00000000
	.align		4
        /*000c*/ 	.word	0xfffffffe
	.align		4
        /*0010*/ 	.word	0x00000000
	.align		4
        /*0014*/ 	.word	0xfffffffd
	.align		4
        /*0018*/ 	.word	0x00000000
	.align		4
        /*001c*/ 	.word	0xfffffffc


//--------------------- .nv.rel.action            --------------------------
	.section	.nv.rel.action,"",@"SHT_CUDA_RELOCINFO"
	.align	8
	.sectionentsize	8
        /*0000*/ 	.byte	0x73, 0x00, 0x00, 0x00, 0x00, 0x00, 0x00, 0x00, 0x00, 0x00, 0x00, 0x11, 0x25, 0x00, 0x05, 0x36


//--------------------- .nv.constant0.triton_red_fused__to_copy_mean_pow_3 --------------------------
	.section	.nv.constant0.triton_red_fused__to_copy_mean_pow_3,"a",@progbits
	.sectionflags	@""
	.align	4
.nv.constant0.triton_red_fused__to_copy_mean_pow_3:
	.zero		384


//--------------------- .text.triton_red_fused__to_copy_mean_pow_3 --------------------------
	.section	.text.triton_red_fused__to_copy_mean_pow_3,"ax",@progbits
	.sectionflags	@"SHF_BARRIERS=1"
	.sectioninfo	@"SHI_REGISTERS=39"
	.align	128
        .global         triton_red_fused__to_copy_mean_pow_3
        .type           triton_red_fused__to_copy_mean_pow_3,@function
        .size           triton_red_fused__to_copy_mean_pow_3,(.L_x_1 - triton_red_fused__to_copy_mean_pow_3)
        .other          triton_red_fused__to_copy_mean_pow_3,@"STO_CUDA_ENTRY STV_DEFAULT"
triton_red_fused__to_copy_mean_pow_3:
.text.triton_red_fused__to_copy_mean_pow_3:
[----:B------:R-:W-:Y:S02]  /*0000*/  MOV R1, c[0x0][0x28] ;  /* 0x00000a0000017a02 */ /* 0x000fe40000000f00 */
[----:B------:R-:W0:Y:S01]  /*0010*/  S2R R0, SR_TID.X ;  /* 0x0000000000007919 */ /* 0x000e220000002100 */
[----:B------:R-:W-:Y:S01]  /*0020*/  MOV R32, 0x2 ;  /* 0x0000000200207802 */ /* 0x000fe20000000f00 */
[----:B------:R-:W-:Y:S02]  /*0030*/  ULDC.64 UR4, c[0x0][0x118] ;  /* 0x0000460000047ab9 */ /* 0x000fe40000000a00 */
[----:B------:R-:W1:Y:S01]  /*0040*/  S2R R6, SR_CTAID.X ;  /* 0x0000000000067919 */ /* 0x000e620000002500 */
[----:B0-----:R-:W-:Y:S01]  /*0050*/  SHF.R.U32.HI R2, RZ, 0x1, R0 ;  /* 0x00000001ff027819 */ /* 0x001fe20000011600 */
[----:B-1----:R-:W-:-:S03]  /*0060*/  IMAD.SHL.U32 R3, R6, 0x40, RZ ;  /* 0x0000004006037824 */ /* 0x002fc600078e00ff */
[----:B------:R-:W-:Y:S02]  /*0070*/  SGXT.U32 R2, R2, 0x6 ;  /* 0x000000060202781a */ /* 0x000fe40000000000 */
[----:B------:R-:W-:Y:S02]  /*0080*/  SHF.L.U32 R6, R6, 0xd, RZ ;  /* 0x0000000d06067819 */ /* 0x000fe400000006ff */
[----:B------:R-:W-:-:S05]  /*0090*/  LOP3.LUT R4, R2, R3, RZ, 0xfc, !PT ;  /* 0x0000000302047212 */ /* 0x000fca00078efcff */
[----:B------:R-:W-:-:S05]  /*00a0*/  IMAD.HI R4, R4, 0x2aaaaaab, RZ ;  /* 0x2aaaaaab04047827 */ /* 0x000fca00078e02ff */
[----:B------:R-:W-:-:S04]  /*00b0*/  SHF.R.U32.HI R5, RZ, 0x1f, R4 ;  /* 0x0000001fff057819 */ /* 0x000fc80000011604 */
[----:B------:R-:W-:Y:S01]  /*00c0*/  LEA.HI R5, R4, R5, RZ, 0x1e ;  /* 0x0000000504057211 */ /* 0x000fe200078ff0ff */
[----:B------:R-:W-:-:S04]  /*00d0*/  IMAD.SHL.U32 R4, R0, 0x4, RZ ;  /* 0x0000000400047824 */ /* 0x000fc800078e00ff */
[----:B------:R-:W-:Y:S01]  /*00e0*/  IMAD R5, R5, 0x1800, R6 ;  /* 0x0000180005057824 */ /* 0x000fe200078e0206 */
[----:B------:R-:W-:-:S04]  /*00f0*/  LOP3.LUT R4, R4, 0x4, RZ, 0xc0, !PT ;  /* 0x0000000404047812 */ /* 0x000fc800078ec0ff */
[----:B------:R-:W-:-:S05]  /*0100*/  LEA R5, R2, R5, 0x7 ;  /* 0x0000000502057211 */ /* 0x000fca00078e38ff */
[----:B------:R-:W-:-:S05]  /*0110*/  IMAD.IADD R8, R4, 0x1, R5 ;  /* 0x0000000104087824 */ /* 0x000fca00078e0205 */
[C---:B------:R-:W-:Y:S02]  /*0120*/  IADD3 R13, R8.reuse, -0x8, RZ ;  /* 0xfffffff8080d7810 */ /* 0x040fe40007ffe0ff */
[----:B------:R-:W-:Y:S02]  /*0130*/  IADD3 R11, R8, 0x8, RZ ;  /* 0x00000008080b7810 */ /* 0x000fe40007ffe0ff */
[----:B------:R-:W-:-:S03]  /*0140*/  IADD3 R13, R13, 0x8, RZ ;  /* 0x000000080d0d7810 */ /* 0x000fc60007ffe0ff */
[----:B------:R-:W-:-:S04]  /*0150*/  IMAD.WIDE R10, R11, R32, c[0x0][0x160] ;  /* 0x000058000b0a7625 */ /* 0x000fc800078e0220 */
[----:B------:R-:W-:Y:S02]  /*0160*/  IMAD.WIDE R12, R13, R32, c[0x0][0x160] ;  /* 0x000058000d0c7625 */ /* 0x000fe400078e0220 */
[----:B------:R-:W2:Y:S04]  /*0170*/  LDG.E.EF.64 R10, [R10.64] ;  /* 0x000000040a0a7981 */ /* 0x000ea8000c0e1b00 */
[----:B------:R-:W3:Y:S01]  /*0180*/  LDG.E.EF.64 R12, [R12.64] ;  /* 0x000000040c0c7981 */ /* 0x000ee2000c0e1b00 */
[----:B------:R-:W-:-:S05]  /*0190*/  IADD3 R7, R8, 0x10, RZ ;  /* 0x0000001008077810 */ /* 0x000fca0007ffe0ff */
[----:B------:R-:W-:-:S06]  /*01a0*/  IMAD.WIDE R6, R7, R32, c[0x0][0x160] ;  /* 0x0000580007067625 */ /* 0x000fcc00078e0220 */
[----:B------:R-:W4:Y:S01]  /*01b0*/  LDG.E.EF.64 R6, [R6.64] ;  /* 0x0000000406067981 */ /* 0x000f22000c0e1b00 */
[----:B------:R-:W-:-:S04]  /*01c0*/  IADD3 R31, R8, 0x10, RZ ;  /* 0x00000010081f7810 */ /* 0x000fc80007ffe0ff */
[----:B------:R-:W-:Y:S02]  /*01d0*/  IADD3 R31, R31, 0x8, RZ ;  /* 0x000000081f1f7810 */ /* 0x000fe40007ffe0ff */
[----:B------:R-:W-:-:S03]  /*01e0*/  IADD3 R27, R8, 0x18, RZ ;  /* 0x00000018081b7810 */ /* 0x000fc60007ffe0ff */
[----:B------:R-:W-:Y:S01]  /*01f0*/  IMAD.WIDE R30, R31, R32, c[0x0][0x160] ;  /* 0x000058001f1e7625 */ /* 0x000fe200078e0220 */
[----:B------:R-:W-:-:S05]  /*0200*/  IADD3 R27, R27, 0x8, RZ ;  /* 0x000000081b1b7810 */ /* 0x000fca0007ffe0ff */
[----:B------:R-:W5:Y:S01]  /*0210*/  LDG.E.EF.64 R30, [R30.64] ;  /* 0x000000041e1e7981 */ /* 0x000f62000c0e1b00 */
[----:B------:R-:W-:Y:S01]  /*0220*/  IMAD.WIDE R26, R27, R32, c[0x0][0x160] ;  /* 0x000058001b1a7625 */ /* 0x000fe200078e0220 */
[C---:B------:R-:W-:Y:S02]  /*0230*/  IADD3 R19, R8.reuse, 0x20, RZ ;  /* 0x0000002008137810 */ /* 0x040fe40007ffe0ff */
[----:B------:R-:W-:Y:S02]  /*0240*/  IADD3 R29, R8, 0x28, RZ ;  /* 0x00000028081d7810 */ /* 0x000fe40007ffe0ff */
[----:B------:R-:W-:Y:S01]  /*0250*/  IADD3 R19, R19, 0x8, RZ ;  /* 0x0000000813137810 */ /* 0x000fe20007ffe0ff */
[----:B------:R-:W5:Y:S01]  /*0260*/  LDG.E.EF.64 R26, [R26.64] ;  /* 0x000000041a1a7981 */ /* 0x000f62000c0e1b00 */
[----:B------:R-:W-:-:S03]  /*0270*/  IADD3 R29, R29, 0x8, RZ ;  /* 0x000000081d1d7810 */ /* 0x000fc60007ffe0ff */
[----:B------:R-:W-:Y:S01]  /*0280*/  IMAD.WIDE R18, R19, R32, c[0x0][0x160] ;  /* 0x0000580013127625 */ /* 0x000fe200078e0220 */
[----:B------:R-:W-:-:S03]  /*0290*/  IADD3 R21, R8, 0x30, RZ ;  /* 0x0000003008157810 */ /* 0x000fc60007ffe0ff */
[----:B------:R-:W-:Y:S02]  /*02a0*/  IMAD.WIDE R28, R29, R32, c[0x0][0x160] ;  /* 0x000058001d1c7625 */ /* 0x000fe400078e0220 */
[----:B------:R-:W5:Y:S01]  /*02b0*/  LDG.E.EF.64 R18, [R18.64] ;  /* 0x0000000412127981 */ /* 0x000f62000c0e1b00 */
[----:B------:R-:W-:-:S03]  /*02c0*/  IADD3 R21, R21, 0x8, RZ ;  /* 0x0000000815157810 */ /* 0x000fc60007ffe0ff */
[----:B------:R-:W5:Y:S01]  /*02d0*/  LDG.E.EF.64 R28, [R28.64] ;  /* 0x000000041c1c7981 */ /* 0x000f62000c0e1b00 */
[----:B------:R-:W-:Y:S01]  /*02e0*/  IADD3 R25, R8, 0x38, RZ ;  /* 0x0000003808197810 */ /* 0x000fe20007ffe0ff */
[----:B------:R-:W-:-:S03]  /*02f0*/  IMAD.WIDE R20, R21, R32, c[0x0][0x160] ;  /* 0x0000580015147625 */ /* 0x000fc600078e0220 */
        /* <DEDUP_REMOVED lines=9> */
[----:B------:R-:W5:Y:S02]  /*0390*/  LDG.E.EF.64 R16, [R16.64] ;  /* 0x0000000410107981 */ /* 0x000f64000c0e1b00 */
[----:B------:R-:W-:-:S06]  /*03a0*/  IMAD.WIDE R22, R23, R32, c[0x0][0x160] ;  /* 0x0000580017167625 */ /* 0x000fcc00078e0220 */
[----:B------:R-:W5:Y:S01]  /*03b0*/  LDG.E.EF.64 R22, [R22.64] ;  /* 0x0000000416167981 */ /* 0x000f62000c0e1b00 */
[----:B--2---:R-:W-:Y:S01]  /*03c0*/  SHF.L.U32 R9, R10, 0x10, RZ ;  /* 0x000000100a097819 */ /* 0x004fe200000006ff */
[----:B---3--:R-:W-:Y:S02]  /*03d0*/  IMAD.U32 R4, R12, 0x10000, RZ ;  /* 0x000100000c047824 */ /* 0x008fe400078e00ff */
[----:B------:R-:W-:Y:S02]  /*03e0*/  IMAD.U32 R5, R13, 0x10000, RZ ;  /* 0x000100000d057824 */ /* 0x000fe400078e00ff */
[----:B------:R-:W-:Y:S01]  /*03f0*/  FFMA R4, R4, R4, RZ ;  /* 0x0000000404047223 */ /* 0x000fe200000000ff */
[----:B------:R-:W-:Y:S01]  /*0400*/  SHF.L.U32 R15, R11, 0x10, RZ ;  /* 0x000000100b0f7819 */ /* 0x000fe200000006ff */
[----:B------:R-:W-:Y:S02]  /*0410*/  FFMA R34, R5, R5, RZ ;  /* 0x0000000505227223 */ /* 0x000fe400000000ff */
[--C-:B------:R-:W-:Y:S01]  /*0420*/  FFMA R5, R9, R9, R4.reuse ;  /* 0x0000000909057223 */ /* 0x100fe20000000004 */
[----:B------:R-:W-:Y:S01]  /*0430*/  PRMT R4, R12, 0x7632, R4 ;  /* 0x000076320c047816 */ /* 0x000fe20000000004 */
[----:B------:R-:W-:Y:S01]  /*0440*/  FFMA R34, R15, R15, R34 ;  /* 0x0000000f0f227223 */ /* 0x000fe20000000022 */
[----:B------:R-:W-:-:S02]  /*0450*/  IADD3 R15, R8, 0x50, RZ ;  /* 0x00000050080f7810 */ /* 0x000fc40007ffe0ff */
[----:B------:R-:W-:Y:S01]  /*0460*/  PRMT R10, R10, 0x7632, R10 ;  /* 0x000076320a0a7816 */ /* 0x000fe2000000000a */
[----:B------:R-:W-:Y:S01]  /*0470*/  IMAD.U32 R4, R4, 0x10000, RZ ;  /* 0x0001000004047824 */ /* 0x000fe200078e00ff */
[----:B------:R-:W-:Y:S02]  /*0480*/  PRMT R13, R13, 0x7632, R13 ;  /* 0x000076320d0d7816 */ /* 0x000fe4000000000d */
[----:B------:R-:W-:Y:S01]  /*0490*/  IADD3 R15, R15, 0x8, RZ ;  /* 0x000000080f0f7810 */ /* 0x000fe20007ffe0ff */
[----:B------:R-:W-:Y:S01]  /*04a0*/  FFMA R9, R4, R4, RZ ;  /* 0x0000000404097223 */ /* 0x000fe200000000ff */
[----:B------:R-:W-:Y:S01]  /*04b0*/  SHF.L.U32 R10, R10, 0x10, RZ ;  /* 0x000000100a0a7819 */ /* 0x000fe200000006ff */
[----:B------:R-:W-:Y:S01]  /*04c0*/  IMAD.U32 R4, R13, 0x10000, RZ ;  /* 0x000100000d047824 */ /* 0x000fe200078e00ff */
[----:B------:R-:W-:Y:S02]  /*04d0*/  PRMT R11, R11, 0x7632, R11 ;  /* 0x000076320b0b7816 */ /* 0x000fe4000000000b */
[----:B------:R-:W-:Y:S01]  /*04e0*/  IADD3 R12, R8, 0x58, RZ ;  /* 0x00000058080c7810 */ /* 0x000fe20007ffe0ff */
[----:B------:R-:W-:Y:S01]  /*04f0*/  IMAD.WIDE R14, R15, R32, c[0x0][0x160] ;  /* 0x000058000f0e7625 */ /* 0x000fe200078e0220 */
[----:B------:R-:W-:Y:S01]  /*0500*/  FFMA R9, R10, R10, R9 ;  /* 0x0000000a0a097223 */ /* 0x000fe20000000009 */
[----:B------:R-:W-:Y:S01]  /*0510*/  SHF.L.U32 R11, R11, 0x10, RZ ;  /* 0x000000100b0b7819 */ /* 0x000fe200000006ff */
[----:B------:R-:W-:Y:S01]  /*0520*/  FFMA R4, R4, R4, RZ ;  /* 0x0000000404047223 */ /* 0x000fe200000000ff */
[----:B------:R-:W-:Y:S01]  /*0530*/  IADD3 R13, R12, 0x8, RZ ;  /* 0x000000080c0d7810 */ /* 0x000fe20007ffe0ff */
[C---:B----4-:R-:W-:Y:S01]  /*0540*/  IMAD.U32 R10, R6.reuse, 0x10000, RZ ;  /* 0x00010000060a7824 */ /* 0x050fe200078e00ff */
[----:B------:R-:W-:Y:S01]  /*0550*/  PRMT R6, R6, 0x7632, R6 ;  /* 0x0000763206067816 */ /* 0x000fe20000000006 */
[----:B------:R-:W2:Y:S01]  /*0560*/  LDG.E.EF.64 R14, [R14.64] ;  /* 0x000000040e0e7981 */ /* 0x000ea2000c0e1b00 */
[----:B------:R-:W-:Y:S01]  /*0570*/  FFMA R4, R11, R11, R4 ;  /* 0x0000000b0b047223 */ /* 0x000fe20000000004 */
[----:B------:R-:W-:Y:S01]  /*0580*/  FFMA R5, R10, R10, R5 ;  /* 0x0000000a0a057223 */ /* 0x000fe20000000005 */
[----:B------:R-:W-:Y:S01]  /*0590*/  IMAD.WIDE R10, R13, R32, c[0x0][0x160] ;  /* 0x000058000d0a7625 */ /* 0x000fe200078e0220 */
[----:B------:R-:W-:-:S02]  /*05a0*/  IADD3 R13, R8, 0x60, RZ ;  /* 0x00000060080d7810 */ /* 0x000fc40007ffe0ff */
[----:B------:R-:W-:Y:S02]  /*05b0*/  SHF.L.U32 R6, R6, 0x10, RZ ;  /* 0x0000001006067819 */ /* 0x000fe400000006ff */
[----:B------:R-:W-:Y:S01]  /*05c0*/  IADD3 R13, R13, 0x8, RZ ;  /* 0x000000080d0d7810 */ /* 0x000fe20007ffe0ff */
[----:B------:R-:W3:Y:S01]  /*05d0*/  LDG.E.EF.64 R10, [R10.64] ;  /* 0x000000040a0a7981 */ /* 0x000ee2000c0e1b00 */
[----:B------:R-:W-:Y:S01]  /*05e0*/  IMAD.U32 R33, R7, 0x10000, RZ ;  /* 0x0001000007217824 */ /* 0x000fe200078e00ff */
[----:B------:R-:W-:Y:S01]  /*05f0*/  FFMA R6, R6, R6, R9 ;  /* 0x0000000606067223 */ /* 0x000fe20000000009 */
[C---:B------:R-:W-:Y:S01]  /*0600*/  IADD3 R9, R8.reuse, 0x68, RZ ;  /* 0x0000006808097810 */ /* 0x040fe20007ffe0ff */
[----:B------:R-:W-:Y:S01]  /*0610*/  IMAD.WIDE R12, R13, R32, c[0x0][0x160] ;  /* 0x000058000d0c7625 */ /* 0x000fe200078e0220 */
[----:B------:R-:W-:Y:S01]  /*0620*/  FFMA R34, R33, R33, R34 ;  /* 0x0000002121227223 */ /* 0x000fe20000000022 */
[----:B------:R-:W-:Y:S02]  /*0630*/  IADD3 R33, R8, 0x70, RZ ;  /* 0x0000007008217810 */ /* 0x000fe40007ffe0ff */
[----:B------:R-:W-:-:S02]  /*0640*/  IADD3 R9, R9, 0x8, RZ ;  /* 0x0000000809097810 */ /* 0x000fc40007ffe0ff */
[----:B------:R-:W4:Y:S01]  /*0650*/  LDG.E.EF.64 R12, [R12.64] ;  /* 0x000000040c0c7981 */ /* 0x000f22000c0e1b00 */
[----:B------:R-:W-:Y:S02]  /*0660*/  IADD3 R33, R33, 0x8, RZ ;  /* 0x0000000821217810 */ /* 0x000fe40007ffe0ff */
[----:B------:R-:W-:-:S04]  /*0670*/  IMAD.WIDE R8, R9, R32, c[0x0][0x160] ;  /* 0x0000580009087625 */ /* 0x000fc800078e0220 */
[----:B------:R-:W-:Y:S02]  /*0680*/  IMAD.WIDE R32, R33, R32, c[0x0][0x160] ;  /* 0x0000580021207625 */ /* 0x000fe400078e0220 */
[----:B------:R-:W4:Y:S04]  /*0690*/  LDG.E.EF.64 R8, [R8.64] ;  /* 0x0000000408087981 */ /* 0x000f28000c0e1b00 */
[----:B------:R-:W4:Y:S01]  /*06a0*/  LDG.E.EF.64 R32, [R32.64] ;  /* 0x0000000420207981 */ /* 0x000f22000c0e1b00 */
[----:B------:R-:W-:-:S04]  /*06b0*/  PRMT R7, R7, 0x7632, R7 ;  /* 0x0000763207077816 */ /* 0x000fc80000000007 */
[----:B------:R-:W-:Y:S01]  /*06c0*/  SHF.L.U32 R7, R7, 0x10, RZ ;  /* 0x0000001007077819 */ /* 0x000fe200000006ff */
[C---:B-----5:R-:W-:Y:S01]  /*06d0*/  IMAD.U32 R36, R30.reuse, 0x10000, RZ ;  /* 0x000100001e247824 */ /* 0x060fe200078e00ff */
[----:B------:R-:W-:-:S03]  /*06e0*/  PRMT R30, R30, 0x7632, R30 ;  /* 0x000076321e1e7816 */ /* 0x000fc6000000001e */
[----:B------:R-:W-:Y:S01]  /*06f0*/  FFMA R4, R7, R7, R4 ;  /* 0x0000000707047223 */ /* 0x000fe20000000004 */
[C---:B------:R-:W-:Y:S02]  /*0700*/  SHF.L.U32 R7, R31.reuse, 0x10, RZ ;  /* 0x000000101f077819 */ /* 0x040fe400000006ff */
[----:B------:R-:W-:-:S03]  /*0710*/  PRMT R31, R31, 0x7632, R31 ;  /* 0x000076321f1f7816 */ /* 0x000fc6000000001f */
[----:B------:R-:W-:Y:S01]  /*0720*/  FFMA R34, R7, R7, R34 ;  /* 0x0000000707227223 */ /* 0x000fe20000000022 */
[----:B------:R-:W-:Y:S01]  /*0730*/  IMAD.U32 R7, R30, 0x10000, RZ ;  /* 0x000100001e077824 */ /* 0x000fe200078e00ff */
[----:B------:R-:W-:-:S03]  /*0740*/  SHF.L.U32 R31, R31, 0x10, RZ ;  /* 0x000000101f1f7819 */ /* 0x000fc600000006ff */
[----:B------:R-:W-:Y:S01]  /*0750*/  FFMA R6, R7, R7, R6 ;  /* 0x0000000707067223 */ /* 0x000fe20000000006 */
[----:B------:R-:W-:Y:S01]  /*0760*/  PRMT R7, R27, 0x7632, R7 ;  /* 0x000076321b077816 */ /* 0x000fe20000000007 */
[----:B------:R-:W-:-:S03]  /*0770*/  FFMA R4, R31, R31, R4 ;  /* 0x0000001f1f047223 */ /* 0x000fc60000000004 */
[----:B------:R-:W-:Y:S01]  /*0780*/  SHF.L.U32 R7, R7, 0x10, RZ ;  /* 0x0000001007077819 */ /* 0x000fe200000006ff */
[----:B------:R-:W-:Y:S01]  /*0790*/  FFMA R5, R36, R36, R5 ;  /* 0x0000002424057223 */ /* 0x000fe20000000005 */
[C---:B------:R-:W-:Y:S01]  /*07a0*/  IMAD.U32 R30, R26.reuse, 0x10000, RZ ;  /* 0x000100001a1e7824 */ /* 0x040fe200078e00ff */
[----:B------:R-:W-:Y:S02]  /*07b0*/  PRMT R26, R26, 0x7632, R26 ;  /* 0x000076321a1a7816 */ /* 0x000fe4000000001a */
[----:B------:R-:W-:Y:S01]  /*07c0*/  FFMA R4, R7, R7, R4 ;  /* 0x0000000707047223 */ /* 0x000fe20000000004 */
[----:B------:R-:W-:Y:S01]  /*07d0*/  PRMT R7, R18, 0x7632, R7 ;  /* 0x0000763212077816 */ /* 0x000fe20000000007 */
[----:B------:R-:W-:Y:S01]  /*07e0*/  FFMA R5, R30, R30, R5 ;  /* 0x0000001e1e057223 */ /* 0x000fe20000000005 */
[----:B------:R-:W-:Y:S01]  /*07f0*/  IMAD.U32 R18, R18, 0x10000, RZ ;  /* 0x0001000012127824 */ /* 0x000fe200078e00ff */
[----:B------:R-:W-:Y:S01]  /*0800*/  SHF.L.U32 R31, R27, 0x10, RZ ;  /* 0x000000101b1f7819 */ /* 0x000fe200000006ff */
[----:B------:R-:W-:Y:S01]  /*0810*/  IMAD.U32 R27, R26, 0x10000, RZ ;  /* 0x000100001a1b7824 */ /* 0x000fe200078e00ff */
[----:B------:R-:W-:Y:S01]  /*0820*/  SHF.L.U32 R7, R7, 0x10, RZ ;  /* 0x0000001007077819 */ /* 0x000fe200000006ff */
[----:B------:R-:W-:Y:S01]  /*0830*/  FFMA R5, R18, R18, R5 ;  /* 0x0000001212057223 */ /* 0x000fe20000000005 */
[C---:B------:R-:W-:Y:S01]  /*0840*/  SHF.L.U32 R18, R28.reuse, 0x10, RZ ;  /* 0x000000101c127819 */ /* 0x040fe200000006ff */
[----:B------:R-:W-:Y:S01]  /*0850*/  FFMA R6, R27, R27, R6 ;  /* 0x0000001b1b067223 */ /* 0x000fe20000000006 */
[----:B------:R-:W-:-:S03]  /*0860*/  PRMT R28, R28, 0x7632, R28 ;  /* 0x000076321c1c7816 */ /* 0x000fc6000000001c */
[----:B------:R-:W-:Y:S01]  /*0870*/  FFMA R6, R7, R7, R6 ;  /* 0x0000000707067223 */ /* 0x000fe20000000006 */
[----:B------:R-:W-:Y:S01]  /*0880*/  FFMA R5, R18, R18, R5 ;  /* 0x0000001212057223 */ /* 0x000fe20000000005 */
[----:B------:R-:W-:Y:S01]  /*0890*/  IMAD.U32 R7, R28, 0x10000, RZ ;  /* 0x000100001c077824 */ /* 0x000fe200078e00ff */
[----:B------:R-:W-:-:S03]  /*08a0*/  PRMT R18, R20, 0x7632, R18 ;  /* 0x0000763214127816 */ /* 0x000fc60000000012 */
[----:B------:R-:W-:Y:S01]  /*08b0*/  FFMA R6, R7, R7, R6 ;  /* 0x0000000707067223 */ /* 0x000fe20000000006 */
[----:B------:R-:W-:Y:S01]  /*08c0*/  SHF.L.U32 R7, R18, 0x10, RZ ;  /* 0x0000001012077819 */ /* 0x000fe200000006ff */
[----:B------:R-:W-:Y:S01]  /*08d0*/  FFMA R34, R31, R31, R34 ;  /* 0x0000001f1f227223 */ /* 0x000fe20000000022 */
[C---:B------:R-:W-:Y:S02]  /*08e0*/  SHF.L.U32 R27, R19.reuse, 0x10, RZ ;  /* 0x00000010131b7819 */ /* 0x040fe400000006ff */
[----:B------:R-:W-:Y:S01]  /*08f0*/  PRMT R19, R19, 0x7632, R19 ;  /* 0x0000763213137816 */ /* 0x000fe20000000013 */
[----:B------:R-:W-:Y:S01]  /*0900*/  FFMA R6, R7, R7, R6 ;  /* 0x0000000707067223 */ /* 0x000fe20000000006 */
[----:B------:R-:W-:Y:S01]  /*0910*/  PRMT R7, R24, 0x7632, R7 ;  /* 0x0000763218077816 */ /* 0x000fe20000000007 */
[----:B------:R-:W-:Y:S01]  /*0920*/  FFMA R34, R27, R27, R34 ;  /* 0x0000001b1b227223 */ /* 0x000fe20000000022 */
[----:B------:R-:W-:Y:S01]  /*0930*/  SHF.L.U32 R27, R29, 0x10, RZ ;  /* 0x000000101d1b7819 */ /* 0x000fe200000006ff */
[----:B------:R-:W-:Y:S01]  /*0940*/  IMAD.U32 R19, R19, 0x10000, RZ ;  /* 0x0001000013137824 */ /* 0x000fe200078e00ff */
[----:B------:R-:W-:-:S02]  /*0950*/  SHF.L.U32 R20, R20, 0x10, RZ ;  /* 0x0000001014147819 */ /* 0x000fc400000006ff */
[----:B------:R-:W-:Y:S01]  /*0960*/  SHF.L.U32 R7, R7, 0x10, RZ ;  /* 0x0000001007077819 */ /* 0x000fe200000006ff */
[----:B------:R-:W-:Y:S01]  /*0970*/  FFMA R4, R19, R19, R4 ;  /* 0x0000001313047223 */ /* 0x000fe20000000004 */
[----:B------:R-:W-:Y:S01]  /*0980*/  FFMA R34, R27, R27, R34 ;  /* 0x0000001b1b227223 */ /* 0x000fe20000000022 */
[----:B------:R-:W-:Y:S01]  /*0990*/  IMAD.U32 R19, R21, 0x10000, RZ ;  /* 0x0001000015137824 */ /* 0x000fe200078e00ff */
[----:B------:R-:W-:Y:S01]  /*09a0*/  FFMA R5, R20, R20, R5 ;  /* 0x0000001414057223 */ /* 0x000fe20000000005 */
[----:B------:R-:W-:Y:S01]  /*09b0*/  IMAD.U32 R24, R24, 0x10000, RZ ;  /* 0x0001000018187824 */ /* 0x000fe200078e00ff */
[----:B------:R-:W-:Y:S01]  /*09c0*/  FFMA R6, R7, R7, R6 ;  /* 0x0000000707067223 */ /* 0x000fe20000000006 */
[----:B------:R-:W-:Y:S01]  /*09d0*/  FFMA R34, R19, R19, R34 ;  /* 0x0000001313227223 */ /* 0x000fe20000000022 */
[----:B------:R-:W-:Y:S01]  /*09e0*/  PRMT R7, R16, 0x7632, R7 ;  /* 0x0000763210077816 */ /* 0x000fe20000000007 */
[----:B------:R-:W-:Y:S01]  /*09f0*/  FFMA R5, R24, R24, R5 ;  /* 0x0000001818057223 */ /* 0x000fe20000000005 */
[----:B------:R-:W-:-:S02]  /*0a00*/  SHF.L.U32 R19, R25, 0x10, RZ ;  /* 0x0000001019137819 */ /* 0x000fc400000006ff */
[----:B------:R-:W-:Y:S02]  /*0a10*/  SHF.L.U32 R16, R16, 0x10, RZ ;  /* 0x0000001010107819 */ /* 0x000fe400000006ff */
[----:B------:R-:W-:Y:S01]  /*0a20*/  PRMT R29, R29, 0x7632, R29 ;  /* 0x000076321d1d7816 */ /* 0x000fe2000000001d */
[----:B------:R-:W-:Y:S01]  /*0a30*/  FFMA R34, R19, R19, R34 ;  /* 0x0000001313227223 */ /* 0x000fe20000000022 */
[----:B------:R-:W-:Y:S01]  /*0a40*/  SHF.L.U32 R19, R17, 0x10, RZ ;  /* 0x0000001011137819 */ /* 0x000fe200000006ff */
[----:B------:R-:W-:Y:S01]  /*0a50*/  FFMA R5, R16, R16, R5 ;  /* 0x0000001010057223 */ /* 0x000fe20000000005 */
[----:B------:R-:W-:Y:S01]  /*0a60*/  IMAD.U32 R7, R7, 0x10000, RZ ;  /* 0x0001000007077824 */ /* 0x000fe200078e00ff */
[----:B------:R-:W-:Y:S02]  /*0a70*/  SHF.L.U32 R16, R22, 0x10, RZ ;  /* 0x0000001016107819 */ /* 0x000fe400000006ff */
[----:B------:R-:W-:Y:S02]  /*0a80*/  SHF.L.U32 R29, R29, 0x10, RZ ;  /* 0x000000101d1d7819 */ /* 0x000fe400000006ff */
[----:B------:R-:W-:-:S02]  /*0a90*/  PRMT R21, R21, 0x7632, R21 ;  /* 0x0000763215157816 */ /* 0x000fc40000000015 */
[----:B------:R-:W-:Y:S01]  /*0aa0*/  PRMT R22, R22, 0x7632, R22 ;  /* 0x0000763216167816 */ /* 0x000fe20000000016 */
[----:B------:R-:W-:Y:S01]  /*0ab0*/  FFMA R6, R7, R7, R6 ;  /* 0x0000000707067223 */ /* 0x000fe20000000006 */
[----:B------:R-:W-:Y:S01]  /*0ac0*/  SHF.L.U32 R21, R21, 0x10, RZ ;  /* 0x0000001015157819 */ /* 0x000fe200000006ff */
[----:B------:R-:W-:Y:S01]  /*0ad0*/  FFMA R34, R19, R19, R34 ;  /* 0x0000001313227223 */ /* 0x000fe20000000022 */
[----:B------:R-:W-:Y:S01]  /*0ae0*/  PRMT R25, R25, 0x7632, R25 ;  /* 0x0000763219197816 */ /* 0x000fe20000000019 */
[----:B------:R-:W-:Y:S01]  /*0af0*/  IMAD.U32 R7, R23, 0x10000, RZ ;  /* 0x0001000017077824 */ /* 0x000fe200078e00ff */
[----:B------:R-:W-:Y:S01]  /*0b00*/  FFMA R16, R16, R16, R5 ;  /* 0x0000001010107223 */ /* 0x000fe20000000005 */
[----:B------:R-:W-:Y:S01]  /*0b10*/  FFMA R4, R29, R29, R4 ;  /* 0x0000001d1d047223 */ /* 0x000fe20000000004 */
[----:B------:R-:W-:Y:S01]  /*0b20*/  SHF.L.U32 R5, R22, 0x10, RZ ;  /* 0x0000001016057819 */ /* 0x000fe200000006ff */
[----:B------:R-:W-:Y:S01]  /*0b30*/  FFMA R34, R7, R7, R34 ;  /* 0x0000000707227223 */ /* 0x000fe20000000022 */
[----:B------:R-:W-:Y:S01]  /*0b40*/  PRMT R17, R17, 0x7632, R17 ;  /* 0x0000763211117816 */ /* 0x000fe20000000011 */
[----:B------:R-:W-:Y:S01]  /*0b50*/  FFMA R4, R21, R21, R4 ;  /* 0x0000001515047223 */ /* 0x000fe20000000004 */
[----:B------:R-:W-:Y:S01]  /*0b60*/  IMAD.U32 R25, R25, 0x10000, RZ ;  /* 0x0001000019197824 */ /* 0x000fe200078e00ff */
[----:B------:R-:W-:Y:S01]  /*0b70*/  FFMA R6, R5, R5, R6 ;  /* 0x0000000505067223 */ /* 0x000fe20000000006 */
[----:B------:R-:W-:-:S02]  /*0b80*/  SHF.L.U32 R17, R17, 0x10, RZ ;  /* 0x0000001011117819 */ /* 0x000fc400000006ff */
[----:B------:R-:W-:Y:S01]  /*0b90*/  FFMA R4, R25, R25, R4 ;  /* 0x0000001919047223 */ /* 0x000fe20000000004 */
[----:B------:R-:W-:-:S03]  /*0ba0*/  PRMT R23, R23, 0x7632, R23 ;  /* 0x0000763217177816 */ /* 0x000fc60000000017 */
[----:B------:R-:W-:Y:S01]  /*0bb0*/  FFMA R4, R17, R17, R4 ;  /* 0x0000001111047223 */ /* 0x000fe20000000004 */
[----:B------:R-:W-:-:S05]  /*0bc0*/  SHF.L.U32 R23, R23, 0x10, RZ ;  /* 0x0000001017177819 */ /* 0x000fca00000006ff */
[----:B------:R-:W-:Y:S01]  /*0bd0*/  FFMA R4, R23, R23, R4 ;  /* 0x0000001717047223 */ /* 0x000fe20000000004 */
[----:B------:R-:W-:Y:S02]  /*0be0*/  LOP3.LUT P0, RZ, R0, 0x40, RZ, 0xc0, !PT ;  /* 0x0000004000ff7812 */ /* 0x000fe4000780c0ff */
[C---:B--2---:R-:W-:Y:S02]  /*0bf0*/  PRMT R7, R14.reuse, 0x7632, R7 ;  /* 0x000076320e077816 */ /* 0x044fe40000000007 */
[----:B------:R-:W-:Y:S02]  /*0c00*/  SHF.L.U32 R5, R15, 0x10, RZ ;  /* 0x000000100f057819 */ /* 0x000fe400000006ff */
[----:B------:R-:W-:Y:S01]  /*0c10*/  SHF.L.U32 R7, R7, 0x10, RZ ;  /* 0x0000001007077819 */ /* 0x000fe200000006ff */
[----:B------:R-:W-:Y:S02]  /*0c20*/  IMAD.U32 R17, R14, 0x10000, RZ ;  /* 0x000100000e117824 */ /* 0x000fe400078e00ff */
[----:B------:R-:W-:Y:S01]  /*0c30*/  FFMA R34, R5, R5, R34 ;  /* 0x0000000505227223 */ /* 0x000fe20000000022 */
[----:B---3--:R-:W-:Y:S01]  /*0c40*/  PRMT R5, R10, 0x7632, R5 ;  /* 0x000076320a057816 */ /* 0x008fe20000000005 */
[----:B------:R-:W-:Y:S01]  /*0c50*/  FFMA R6, R7, R7, R6 ;  /* 0x0000000707067223 */ /* 0x000fe20000000006 */
[----:B------:R-:W-:-:S02]  /*0c60*/  PRMT R15, R15, 0x7632, R15 ;  /* 0x000076320f0f7816 */ /* 0x000fc4000000000f */
[C---:B------:R-:W-:Y:S02]  /*0c70*/  PRMT R7, R11.reuse, 0x7632, R7 ;  /* 0x000076320b077816 */ /* 0x040fe40000000007 */
[----:B------:R-:W-:Y:S01]  /*0c80*/  SHF.L.U32 R11, R11, 0x10, RZ ;  /* 0x000000100b0b7819 */ /* 0x000fe200000006ff */
[----:B------:R-:W-:Y:S01]  /*0c90*/  FFMA R16, R17, R17, R16 ;  /* 0x0000001111107223 */ /* 0x000fe20000000010 */
[----:B------:R-:W-:Y:S01]  /*0ca0*/  IMAD.U32 R5, R5, 0x10000, RZ ;  /* 0x0001000005057824 */ /* 0x000fe200078e00ff */
[----:B------:R-:W-:Y:S01]  /*0cb0*/  SHF.L.U32 R17, R10, 0x10, RZ ;  /* 0x000000100a117819 */ /* 0x000fe200000006ff */
[----:B------:R-:W-:Y:S01]  /*0cc0*/  IMAD.U32 R15, R15, 0x10000, RZ ;  /* 0x000100000f0f7824 */ /* 0x000fe200078e00ff */
[----:B------:R-:W-:Y:S01]  /*0cd0*/  FFMA R34, R11, R11, R34 ;  /* 0x0000000b0b227223 */ /* 0x000fe20000000022 */
[----:B------:R-:W-:Y:S01]  /*0ce0*/  FFMA R6, R5, R5, R6 ;  /* 0x0000000505067223 */ /* 0x000fe20000000006 */
[----:B----4-:R-:W-:Y:S01]  /*0cf0*/  IMAD.U32 R11, R13, 0x10000, RZ ;  /* 0x000100000d0b7824 */ /* 0x010fe200078e00ff */
[----:B------:R-:W-:Y:S01]  /*0d00*/  SHF.L.U32 R7, R7, 0x10, RZ ;  /* 0x0000001007077819 */ /* 0x000fe200000006ff */
[----:B------:R-:W-:Y:S01]  /*0d10*/  FFMA R4, R15, R15, R4 ;  /* 0x0000000f0f047223 */ /* 0x000fe20000000004 */
[----:B------:R-:W-:Y:S01]  /*0d20*/  SHF.L.U32 R5, R12, 0x10, RZ ;  /* 0x000000100c057819 */ /* 0x000fe200000006ff */
[----:B------:R-:W-:Y:S01]  /*0d30*/  FFMA R16, R17, R17, R16 ;  /* 0x0000001111107223 */ /* 0x000fe20000000010 */
[----:B------:R-:W-:-:S02]  /*0d40*/  PRMT R13, R13, 0x7632, R13 ;  /* 0x000076320d0d7816 */ /* 0x000fc4000000000d */
[----:B------:R-:W-:Y:S01]  /*0d50*/  PRMT R12, R12, 0x7632, R12 ;  /* 0x000076320c0c7816 */ /* 0x000fe2000000000c */
[----:B------:R-:W-:Y:S01]  /*0d60*/  FFMA R4, R7, R7, R4 ;  /* 0x0000000707047223 */ /* 0x000fe20000000004 */
[----:B------:R-:W-:Y:S01]  /*0d70*/  SHF.L.U32 R13, R13, 0x10, RZ ;  /* 0x000000100d0d7819 */ /* 0x000fe200000006ff */
[----:B------:R-:W-:Y:S01]  /*0d80*/  FFMA R16, R5, R5, R16 ;  /* 0x0000000505107223 */ /* 0x000fe20000000010 */
[----:B------:R-:W-:Y:S02]  /*0d90*/  SHF.L.U32 R5, R12, 0x10, RZ ;  /* 0x000000100c057819 */ /* 0x000fe400000006ff */
[----:B------:R-:W-:Y:S01]  /*0da0*/  PRMT R7, R8, 0x7632, R7 ;  /* 0x0000763208077816 */ /* 0x000fe20000000007 */
[----:B------:R-:W-:Y:S01]  /*0db0*/  FFMA R13, R13, R13, R4 ;  /* 0x0000000d0d0d7223 */ /* 0x000fe20000000004 */
[----:B------:R-:W-:Y:S01]  /*0dc0*/  FFMA R34, R11, R11, R34 ;  /* 0x0000000b0b227223 */ /* 0x000fe20000000022 */
[----:B------:R-:W-:Y:S01]  /*0dd0*/  PRMT R4, R32, 0x7632, R4 ;  /* 0x0000763220047816 */ /* 0x000fe20000000004 */
[----:B------:R-:W-:Y:S01]  /*0de0*/  IMAD.U32 R11, R8, 0x10000, RZ ;  /* 0x00010000080b7824 */ /* 0x000fe200078e00ff */
[----:B------:R-:W-:Y:S01]  /*0df0*/  SHF.L.U32 R7, R7, 0x10, RZ ;  /* 0x0000001007077819 */ /* 0x000fe200000006ff */
[----:B------:R-:W-:Y:S01]  /*0e00*/  FFMA R6, R5, R5, R6 ;  /* 0x0000000505067223 */ /* 0x000fe20000000006 */
[----:B------:R-:W-:Y:S01]  /*0e10*/  SHF.L.U32 R15, R9, 0x10, RZ ;  /* 0x00000010090f7819 */ /* 0x000fe200000006ff */
[----:B------:R-:W-:Y:S01]  /*0e20*/  FFMA R11, R11, R11, R16 ;  /* 0x0000000b0b0b7223 */ /* 0x000fe20000000010 */
[----:B------:R-:W-:Y:S01]  /*0e30*/  PRMT R9, R9, 0x7632, R9 ;  /* 0x0000763209097816 */ /* 0x000fe20000000009 */
[----:B------:R-:W-:Y:S01]  /*0e40*/  FFMA R8, R7, R7, R6 ;  /* 0x0000000707087223 */ /* 0x000fe20000000006 */
[----:B------:R-:W-:Y:S01]  /*0e50*/  SHF.L.U32 R5, R4, 0x10, RZ ;  /* 0x0000001004057819 */ /* 0x000fe200000006ff */
[----:B------:R-:W-:Y:S01]  /*0e60*/  IMAD.U32 R32, R32, 0x10000, RZ ;  /* 0x0001000020207824 */ /* 0x000fe200078e00ff */
[----:B------:R-:W-:Y:S01]  /*0e70*/  SHF.L.U32 R6, R9, 0x10, RZ ;  /* 0x0000001009067819 */ /* 0x000fe200000006ff */
[----:B------:R-:W-:Y:S01]  /*0e80*/  FFMA R34, R15, R15, R34 ;  /* 0x0000000f0f227223 */ /* 0x000fe20000000022 */
[C---:B------:R-:W-:Y:S01]  /*0e90*/  PRMT R4, R33.reuse, 0x7632, R4 ;  /* 0x0000763221047816 */ /* 0x040fe20000000004 */
[----:B------:R-:W-:Y:S01]  /*0ea0*/  IMAD.U32 R33, R33, 0x10000, RZ ;  /* 0x0001000021217824 */ /* 0x000fe200078e00ff */
[----:B------:R-:W-:Y:S01]  /*0eb0*/  FFMA R32, R32, R32, R11 ;  /* 0x0000002020207223 */ /* 0x000fe2000000000b */
[----:B------:R-:W-:Y:S01]  /*0ec0*/  FFMA R5, R5, R5, R8 ;  /* 0x0000000505057223 */ /* 0x000fe20000000008 */
[----:B------:R-:W-:Y:S01]  /*0ed0*/  SHF.L.U32 R4, R4, 0x10, RZ ;  /* 0x0000001004047819 */ /* 0x000fe200000006ff */
[----:B------:R-:W-:Y:S01]  /*0ee0*/  FFMA R13, R6, R6, R13 ;  /* 0x00000006060d7223 */ /* 0x000fe2000000000d */
[----:B------:R-:W-:Y:S01]  /*0ef0*/  FFMA R33, R33, R33, R34 ;  /* 0x0000002121217223 */ /* 0x000fe20000000022 */
[----:B------:R-:W-:-:S02]  /*0f00*/  FADD R32, R32, R5 ;  /* 0x0000000520207221 */ /* 0x000fc40000000000 */
[----:B------:R-:W-:Y:S02]  /*0f10*/  FFMA R4, R4, R4, R13 ;  /* 0x0000000404047223 */ /* 0x000fe4000000000d */
[----:B------:R-:W-:-:S04]  /*0f20*/  FADD R33, R33, R32 ;  /* 0x0000002021217221 */ /* 0x000fc80000000000 */
[----:B------:R-:W-:-:S05]  /*0f30*/  FADD R4, R4, R33 ;  /* 0x0000002104047221 */ /* 0x000fca0000000000 */
[----:B------:R-:W0:Y:S02]  /*0f40*/  SHFL.BFLY PT, R5, R4, 0x1, 0x1f ;  /* 0x0c201f0004057f89 */ /* 0x000e2400000e0000 */
[----:B0-----:R-:W-:-:S05]  /*0f50*/  FADD R5, R4, R5 ;  /* 0x0000000504057221 */ /* 0x001fca0000000000 */
[----:B------:R0:W-:Y:S04]  /*0f60*/  STS [R2.X4], R5 ;  /* 0x0000000502007388 */ /* 0x0001e80000004800 */
[----:B------:R-:W-:Y:S06]  /*0f70*/  BAR.SYNC.DEFER_BLOCKING 0x0 ;  /* 0x0000000000007b1d */ /* 0x000fec0000010000 */
[----:B------:R-:W-:Y:S05]  /*0f80*/  @P0 EXIT ;  /* 0x000000000000094d */ /* 0x000fea0003800000 */
[----:B0-----:R-:W-:Y:S02]  /*0f90*/  LOP3.LUT R4, R0, 0x3f, RZ, 0xc0, !PT ;  /* 0x0000003f00047812 */ /* 0x001fe400078ec0ff */
[----:B------:R-:W-:-:S02]  /*0fa0*/  MOV R2, 0x4 ;  /* 0x0000000400027802 */ /* 0x000fc40000000f00 */
[----:B------:R-:W-:Y:S01]  /*0fb0*/  LOP3.LUT R3, R3, 0x3f, R0, 0xf8, !PT ;  /* 0x0000003f03037812 */ /* 0x000fe200078ef800 */
[----:B------:R-:W0:Y:S04]  /*0fc0*/  LDS R5, [R4.X4] ;  /* 0x0000000004057984 */ /* 0x000e280000004800 */
[----:B------:R-:W-:-:S05]  /*0fd0*/  IMAD.WIDE R2, R3, R2, c[0x0][0x168] ;  /* 0x00005a0003027625 */ /* 0x000fca00078e0202 */
[----:B0-----:R-:W-:Y:S01]  /*0fe0*/  STG.E [R2.64], R5 ;  /* 0x0000000502007986 */ /* 0x001fe2000c101904 */
[----:B------:R-:W-:Y:S05]  /*0ff0*/  EXIT ;  /* 0x000000000000794d */ /* 0x000fea0003800000 */
.L_x_0:
[----:B------:R-:W-:-:S00]  /*1000*/  BRA `(.L_x_0) ;  /* 0xfffffff000007947 */ /* 0x000fc0000383ffff */
[----:B------:R-:W-:-:S00]  /*1010*/  NOP ;  /* 0x0000000000007918 */ /* 0x000fc00000000000 */
        /* <DEDUP_REMOVED lines=14> */
.L_x_1:


//--------------------- .nv.shared.triton_red_fused__to_copy_mean_pow_3 --------------------------
	.section	.nv.shared.triton_red_fused__to_copy_mean_pow_3,"aw",@nobits
	.sectionflags	@""
	.align	16
